//
// Generated by NVIDIA NVVM Compiler
//
// Compiler Build ID: CL-36424714
// Cuda compilation tools, release 13.0, V13.0.88
// Based on NVVM 20.0.0
//

.version 9.0
.target sm_100
.address_size 64

	// .globl	_Z16ntt_layer_kernelPmiiPKmm

.visible .entry _Z16ntt_layer_kernelPmiiPKmm(
	.param .u64 .ptr .align 1 _Z16ntt_layer_kernelPmiiPKmm_param_0,
	.param .u32 _Z16ntt_layer_kernelPmiiPKmm_param_1,
	.param .u32 _Z16ntt_layer_kernelPmiiPKmm_param_2,
	.param .u64 .ptr .align 1 _Z16ntt_layer_kernelPmiiPKmm_param_3,
	.param .u64 _Z16ntt_layer_kernelPmiiPKmm_param_4
)
{
	.reg .pred 	%p<21>;
	.reg .b16 	%rs<4>;
	.reg .b32 	%r<266>;
	.reg .b32 	%f<3>;
	.reg .b64 	%rd<44>;

	ld.param.u32 	%r53, [_Z16ntt_layer_kernelPmiiPKmm_param_1];
	ld.param.u32 	%r52, [_Z16ntt_layer_kernelPmiiPKmm_param_2];
	ld.param.u64 	%rd6, [_Z16ntt_layer_kernelPmiiPKmm_param_4];
	mov.u32 	%r54, %ctaid.x;
	mov.u32 	%r55, %ntid.x;
	mov.u32 	%r56, %tid.x;
	mad.lo.s32 	%r1, %r54, %r55, %r56;
	div.s32 	%r57, %r53, %r52;
	shr.u32 	%r58, %r52, 31;
	add.s32 	%r59, %r52, %r58;
	shr.s32 	%r2, %r59, 1;
	mul.lo.s32 	%r60, %r57, %r2;
	setp.ge.s32 	%p3, %r1, %r60;
	@%p3 bra 	$L__BB0_10;
	ld.param.u64 	%rd43, [_Z16ntt_layer_kernelPmiiPKmm_param_3];
	ld.param.u64 	%rd42, [_Z16ntt_layer_kernelPmiiPKmm_param_0];
	cvta.to.global.u64 	%rd7, %rd43;
	cvta.to.global.u64 	%rd8, %rd42;
	div.s32 	%r101, %r1, %r2;
	mul.lo.s32 	%r102, %r101, %r2;
	sub.s32 	%r103, %r1, %r102;
	mul.wide.s32 	%rd9, %r103, 8;
	add.s64 	%rd10, %rd7, %rd9;
	ld.global.u64 	%rd11, [%rd10];
	mad.lo.s32 	%r104, %r101, %r52, %r103;
	mul.wide.s32 	%rd12, %r104, 8;
	add.s64 	%rd1, %rd8, %rd12;
	ld.global.u64 	%rd2, [%rd1];
	mul.wide.s32 	%rd13, %r2, 8;
	add.s64 	%rd3, %rd1, %rd13;
	ld.global.u64 	%rd14, [%rd3];
	mul.lo.s64 	%rd15, %rd14, %rd11;
	cvt.u32.u64 	%r105, %rd15;
	{ .reg .b32 tmp; mov.b64 {tmp, %r106}, %rd15; }
	mul.hi.u64 	%rd16, %rd14, %rd11;
	cvt.u32.u64 	%r107, %rd16;
	{ .reg .b32 tmp; mov.b64 {tmp, %r108}, %rd16; }
	shr.u64 	%rd17, %rd6, 32;
	setp.lt.u64 	%p4, %rd6, 4294967296;
	selp.b64 	%rd18, %rd6, %rd17, %p4;
	cvt.u32.u64 	%r109, %rd18;
	max.u64 	%rd19, %rd6, 4294967296;
	cvt.u32.u64 	%r110, %rd19;
	selp.b32 	%r111, 96, 64, %p4;
	setp.eq.s64 	%p5, %rd18, 0;
	clz.b32 	%r112, %r109;
	selp.b32 	%r3, 32, %r112, %p5;
	add.s32 	%r4, %r3, %r111;
	shf.l.wrap.b32 	%r96, %r110, %r109, %r3;
	and.b32  	%r113, %r3, 31;
	shl.b32 	%r93, %r110, %r113;
	shl.b32 	%r253, %r105, %r113;
	shf.l.wrap.b32 	%r252, %r105, %r106, %r3;
	shf.l.wrap.b32 	%r251, %r106, %r107, %r3;
	shf.l.wrap.b32 	%r250, %r107, %r108, %r3;
	mov.b32 	%r248, 0;
	shf.l.wrap.b32 	%r249, %r108, %r248, %r3;
	neg.s32 	%r114, %r96;
	cvt.u64.u32 	%rd20, %r114;
	shl.b64 	%rd21, %rd20, 32;
	cvt.u64.u32 	%rd22, %r93;
	mov.b32 	%r115, 17185;
	mov.b32 	%r116, 63;
	prmt.b32 	%r117, %r96, %r116, %r115;
	mov.b32 	%f1, %r117;
	rcp.approx.f32 	%f2, %f1;
	mov.b32 	%r118, %f2;
	shl.b32 	%r119, %r118, 9;
	add.s32 	%r62, %r119, -512;
	mul.hi.u32 	%r120, %r62, %r93;
	cvt.u64.u32 	%rd23, %r120;
	mul.wide.u32 	%rd24, %r62, %r96;
	add.s64 	%rd25, %rd22, %rd23;
	add.s64 	%rd26, %rd25, %rd24;
	sub.s64 	%rd27, %rd21, %rd26;
	cvt.u32.u64 	%r78, %rd27;
	{ .reg .b32 tmp; mov.b64 {tmp, %r81}, %rd27; }
	setp.gt.s64 	%p6, %rd27, -1;
	selp.b32 	%r87, %r62, 0, %p6;
	shr.u64 	%rd28, %rd27, 63;
	cvt.u32.u64 	%r121, %rd28;
	xor.b32  	%r90, %r121, 1;
	mov.b32 	%r64, -2147483648;
	// begin inline asm
	mad.hi.cc.u32 %r61,%r62,%r78,%r64;
	// end inline asm
	// begin inline asm
	addc.u32 %r65,%r248,%r248;
	// end inline asm
	// begin inline asm
	mad.lo.cc.u32 %r68,%r62,%r81,%r61;
	// end inline asm
	// begin inline asm
	madc.hi.u32 %r72,%r62,%r81,%r65;
	// end inline asm
	// begin inline asm
	add.cc.u32 %r76,%r68,%r78;
	// end inline asm
	// begin inline asm
	addc.cc.u32 %r79,%r72,%r81;
	// end inline asm
	// begin inline asm
	addc.u32 %r82,%r248,%r248;
	// end inline asm
	// begin inline asm
	add.cc.u32 %r85,%r79,%r87;
	// end inline asm
	// begin inline asm
	addc.u32 %r88,%r82,%r90;
	// end inline asm
	setp.eq.s32 	%p7, %r88, 2;
	selp.b32 	%r122, -1, %r85, %p7;
	mul.hi.u32 	%r123, %r122, %r93;
	cvt.u64.u32 	%rd29, %r123;
	mul.wide.u32 	%rd30, %r122, %r96;
	add.s64 	%rd31, %rd30, %rd29;
	cvt.u32.u64 	%r92, %rd31;
	{ .reg .b32 tmp; mov.b64 {tmp, %r95}, %rd31; }
	// begin inline asm
	add.cc.u32 %r91,%r92,%r93;
	// end inline asm
	// begin inline asm
	addc.cc.u32 %r94,%r95,%r96;
	// end inline asm
	// begin inline asm
	addc.u32 %r97,%r248,%r248;
	// end inline asm
	setp.eq.s32 	%p8, %r97, 0;
	min.u32 	%r124, %r122, -2;
	add.s32 	%r125, %r124, 1;
	selp.b32 	%r12, %r125, %r122, %p8;
$L__BB0_2:
	.pragma "nounroll";
	// begin inline asm
	sub.cc.u32 %r126,%r251,%r93;
	// end inline asm
	// begin inline asm
	subc.cc.u32 %r129,%r250,%r96;
	// end inline asm
	mov.b32 	%r134, -2;
	// begin inline asm
	subc.u32 %r132,%r249,%r134;
	// end inline asm
	// begin inline asm
	mad.hi.u32 %r135,%r249,%r12,%r132;
	// end inline asm
	setp.lt.u32 	%p10, %r135, %r249;
	selp.b32 	%r258, -1, %r135, %p10;
	mov.b32 	%r166, 0;
	// begin inline asm
	mad.lo.cc.u32 %r139,%r258,%r93,%r166;
	// end inline asm
	// begin inline asm
	madc.hi.u32 %r143,%r258,%r93,%r166;
	// end inline asm
	// begin inline asm
	mad.lo.cc.u32 %r147,%r258,%r96,%r143;
	// end inline asm
	// begin inline asm
	madc.hi.u32 %r151,%r258,%r96,%r166;
	// end inline asm
	// begin inline asm
	sub.cc.u32 %r259,%r251,%r139;
	// end inline asm
	// begin inline asm
	subc.cc.u32 %r260,%r250,%r147;
	// end inline asm
	// begin inline asm
	subc.cc.u32 %r261,%r249,%r151;
	// end inline asm
	// begin inline asm
	addc.u32 %r164,%r166,%r166;
	// end inline asm
	setp.ne.s32 	%p11, %r164, 0;
	mov.pred 	%p20, 0;
	@%p11 bra 	$L__BB0_4;
	// begin inline asm
	add.cc.u32 %r259,%r259,%r93;
	// end inline asm
	// begin inline asm
	addc.cc.u32 %r260,%r260,%r96;
	// end inline asm
	mov.b32 	%r178, 0;
	// begin inline asm
	addc.cc.u32 %r261,%r261,%r178;
	// end inline asm
	// begin inline asm
	addc.u32 %r176,%r178,%r178;
	// end inline asm
	add.s32 	%r258, %r258, -1;
	setp.eq.s32 	%p20, %r176, 0;
$L__BB0_4:
	not.pred 	%p12, %p20;
	@%p12 bra 	$L__BB0_6;
	// begin inline asm
	add.cc.u32 %r259,%r259,%r93;
	// end inline asm
	// begin inline asm
	addc.cc.u32 %r260,%r260,%r96;
	// end inline asm
	mov.b32 	%r187, 0;
	// begin inline asm
	addc.u32 %r261,%r261,%r187;
	// end inline asm
	add.s32 	%r258, %r258, -1;
$L__BB0_6:
	mov.b32 	%r221, 0;
	// begin inline asm
	mad.lo.cc.u32 %r188,%r258,%r221,%r221;
	// end inline asm
	// begin inline asm
	madc.hi.u32 %r192,%r258,%r221,%r221;
	// end inline asm
	// begin inline asm
	mad.lo.cc.u32 %r196,%r258,%r221,%r192;
	// end inline asm
	// begin inline asm
	madc.hi.u32 %r200,%r258,%r221,%r221;
	// end inline asm
	// begin inline asm
	sub.cc.u32 %r262,%r253,%r188;
	// end inline asm
	// begin inline asm
	subc.cc.u32 %r251,%r252,%r196;
	// end inline asm
	// begin inline asm
	subc.cc.u32 %r250,%r259,%r200;
	// end inline asm
	// begin inline asm
	subc.cc.u32 %r249,%r260,%r221;
	// end inline asm
	// begin inline asm
	subc.cc.u32 %r216,%r261,%r221;
	// end inline asm
	// begin inline asm
	subc.u32 %r219,%r221,%r221;
	// end inline asm
	setp.ne.s32 	%p13, %r219, -1;
	@%p13 bra 	$L__BB0_8;
	mov.b32 	%r227, 0;
	// begin inline asm
	add.cc.u32 %r262,%r262,%r227;
	// end inline asm
	// begin inline asm
	addc.cc.u32 %r251,%r251,%r227;
	// end inline asm
	// begin inline asm
	addc.cc.u32 %r250,%r250,%r93;
	// end inline asm
	// begin inline asm
	addc.u32 %r249,%r249,%r96;
	// end inline asm
$L__BB0_8:
	add.s32 	%r248, %r248, 32;
	setp.le.u32 	%p14, %r248, %r4;
	mov.b32 	%r253, 0;
	mov.u32 	%r252, %r262;
	@%p14 bra 	$L__BB0_2;
	shf.r.wrap.b32 	%r235, %r262, %r251, %r3;
	shf.r.wrap.b32 	%r236, %r251, %r250, %r3;
	shf.r.wrap.b32 	%r237, %r250, %r249, %r3;
	mov.b32 	%r238, 0;
	shf.r.wrap.b32 	%r239, %r249, %r238, %r3;
	cvt.u16.u32 	%rs1, %r4;
	and.b16  	%rs2, %rs1, 32;
	setp.eq.s16 	%p15, %rs2, 0;
	selp.b32 	%r240, %r235, %r236, %p15;
	selp.b32 	%r241, %r236, %r237, %p15;
	selp.b32 	%r242, %r237, %r239, %p15;
	selp.b32 	%r243, %r239, 0, %p15;
	and.b16  	%rs3, %rs1, 64;
	setp.eq.s16 	%p16, %rs3, 0;
	selp.b32 	%r244, %r240, %r242, %p16;
	selp.b32 	%r245, %r241, %r243, %p16;
	setp.eq.s32 	%p17, %r4, 128;
	selp.b32 	%r246, -1, %r245, %p17;
	selp.b32 	%r247, -1, %r244, %p17;
	cvt.u64.u32 	%rd32, %r246;
	shl.b64 	%rd33, %rd32, 32;
	cvt.u64.u32 	%rd34, %r247;
	or.b64  	%rd35, %rd33, %rd34;
	add.s64 	%rd36, %rd35, %rd2;
	setp.lt.u64 	%p18, %rd36, %rd6;
	selp.b64 	%rd37, 0, %rd6, %p18;
	sub.s64 	%rd38, %rd36, %rd37;
	st.global.u64 	[%rd1], %rd38;
	setp.lt.u64 	%p19, %rd2, %rd35;
	sub.s64 	%rd39, %rd2, %rd35;
	selp.b64 	%rd40, %rd6, 0, %p19;
	add.s64 	%rd41, %rd39, %rd40;
	st.global.u64 	[%rd3], %rd41;
$L__BB0_10:
	ret;

}


// ===== COMPILED SASS (sm_100) =====

	.target	sm_100

	.elftype	@"ET_EXEC"


//--------------------- .note.nv.tkinfo           --------------------------
	.section	.note.nv.tkinfo,"",@"SHT_NOTE"
	.sectionflags	@"SHF_NOTE_NV_TKINFO"
	.tkinfo
        /*0018*/ 	.word	0x00000002
        /*0030*/ 	.string	""
        /*0030*/ 	.string	"ptxas"
        /*0030*/ 	.string	"Cuda compilation tools, release 13.0, V13.0.88"
        /*0030*/ 	.string	"Build cuda_13.0.r13.0/compiler.36424714_0"
        /*0030*/ 	.string	"-arch sm_100 -m 64 "



//--------------------- .note.nv.cuinfo           --------------------------
	.section	.note.nv.cuinfo,"",@"SHT_NOTE"
	.sectionflags	@"SHF_NOTE_NV_CUINFO"
        /*0018*/ 	.short	0x0002
        /*001a*/ 	.short	0x0064
        /*001c*/ 	.short	0x0082
	.zero		2


//--------------------- .nv.info                  --------------------------
	.section	.nv.info,"",@"SHT_CUDA_INFO"
	.align	4


	//----- nvinfo : EIATTR_REGCOUNT
	.align		4
        /*0000*/ 	.byte	0x04, 0x2f
        /*0002*/ 	.short	(.L_1 - .L_0)
	.align		4
.L_0:
        /*0004*/ 	.word	index@(_Z16ntt_layer_kernelPmiiPKmm)
        /*0008*/ 	.word	0x0000001c


	//----- nvinfo : EIATTR_FRAME_SIZE
	.align		4
.L_1:
        /*000c*/ 	.byte	0x04, 0x11
        /*000e*/ 	.short	(.L_3 - .L_2)
	.align		4
.L_2:
        /*0010*/ 	.word	index@(_Z16ntt_layer_kernelPmiiPKmm)
        /*0014*/ 	.word	0x00000000


	//----- nvinfo : EIATTR_MIN_STACK_SIZE
	.align		4
.L_3:
        /*0018*/ 	.byte	0x04, 0x12
        /*001a*/ 	.short	(.L_5 - .L_4)
	.align		4
.L_4:
        /*001c*/ 	.word	index@(_Z16ntt_layer_kernelPmiiPKmm)
        /*0020*/ 	.word	0x00000000
.L_5:


//--------------------- .nv.compat                --------------------------
	.section	.nv.compat,"",@"SHT_CUDA_COMPAT_INFO"
	.align	4
        /*0000*/ 	.byte	0x02, 0x09, 0x00, 0x00, 0x02, 0x02, 0x01, 0x00, 0x02, 0x05, 0x05, 0x00, 0x03, 0x07, 0x01, 0x01
        /*0010*/ 	.byte	0x02, 0x03, 0x00, 0x00, 0x02, 0x06, 0x01, 0x00, 0x04, 0x0b, 0x08, 0x00, 0x01, 0x00, 0x00, 0x00
        /*0020*/ 	.byte	0x00, 0x00, 0x00, 0x00


//--------------------- .nv.info._Z16ntt_layer_kernelPmiiPKmm --------------------------
	.section	.nv.info._Z16ntt_layer_kernelPmiiPKmm,"",@"SHT_CUDA_INFO"
	.sectionflags	@""
	.align	4


	//----- nvinfo : EIATTR_CUDA_API_VERSION
	.align		4
        /*0000*/ 	.byte	0x04, 0x37
        /*0002*/ 	.short	(.L_7 - .L_6)
.L_6:
        /*0004*/ 	.word	0x00000082


	//----- nvinfo : EIATTR_KPARAM_INFO
	.align		4
.L_7:
        /*0008*/ 	.byte	0x04, 0x17
        /*000a*/ 	.short	(.L_9 - .L_8)
.L_8:
        /*000c*/ 	.word	0x00000000
        /*0010*/ 	.short	0x0004
        /*0012*/ 	.short	0x0018
        /*0014*/ 	.byte	0x00, 0xf0, 0x21, 0x00


	//----- nvinfo : EIATTR_KPARAM_INFO
	.align		4
.L_9:
        /*0018*/ 	.byte	0x04, 0x17
        /*001a*/ 	.short	(.L_11 - .L_10)
.L_10:
        /*001c*/ 	.word	0x00000000
        /*0020*/ 	.short	0x0003
        /*0022*/ 	.short	0x0010
        /*0024*/ 	.byte	0x00, 0xf5, 0x21, 0x00


	//----- nvinfo : EIATTR_KPARAM_INFO
	.align		4
.L_11:
        /*0028*/ 	.byte	0x04, 0x17
        /*002a*/ 	.short	(.L_13 - .L_12)
.L_12:
        /*002c*/ 	.word	0x00000000
        /*0030*/ 	.short	0x0002
        /*0032*/ 	.short	0x000c
        /*0034*/ 	.byte	0x00, 0xf0, 0x11, 0x00


	//----- nvinfo : EIATTR_KPARAM_INFO
	.align		4
.L_13:
        /*0038*/ 	.byte	0x04, 0x17
        /*003a*/ 	.short	(.L_15 - .L_14)
.L_14:
        /*003c*/ 	.word	0x00000000
        /*0040*/ 	.short	0x0001
        /*0042*/ 	.short	0x0008
        /*0044*/ 	.byte	0x00, 0xf0, 0x11, 0x00


	//----- nvinfo : EIATTR_KPARAM_INFO
	.align		4
.L_15:
        /*0048*/ 	.byte	0x04, 0x17
        /*004a*/ 	.short	(.L_17 - .L_16)
.L_16:
        /*004c*/ 	.word	0x00000000
        /*0050*/ 	.short	0x0000
        /*0052*/ 	.short	0x0000
        /*0054*/ 	.byte	0x00, 0xf5, 0x21, 0x00


	//----- nvinfo : EIATTR_SPARSE_MMA_MASK
	.align		4
.L_17:
        /*0058*/ 	.byte	0x03, 0x50
        /*005a*/ 	.short	0x0000


	//----- nvinfo : EIATTR_MAXREG_COUNT
	.align		4
        /*005c*/ 	.byte	0x03, 0x1b
        /*005e*/ 	.short	0x00ff


	//----- nvinfo : EIATTR_MERCURY_ISA_VERSION
	.align		4
        /*0060*/ 	.byte	0x03, 0x5f
        /*0062*/ 	.short	0x0101


	//----- nvinfo : EIATTR_VRC_CTA_INIT_COUNT
	.align		4
        /*0064*/ 	.byte	0x02, 0x4a
	.zero		1
	.zero		1


	//----- nvinfo : EIATTR_EXIT_INSTR_OFFSETS
	.align		4
        /*0068*/ 	.byte	0x04, 0x1c
        /*006a*/ 	.short	(.L_19 - .L_18)


	//   ....[0]....
.L_18:
        /*006c*/ 	.word	0x00000210


	//   ....[1]....
        /*0070*/ 	.word	0x00000d40


	//----- nvinfo : EIATTR_CBANK_PARAM_SIZE
	.align		4
.L_19:
        /*0074*/ 	.byte	0x03, 0x19
        /*0076*/ 	.short	0x0020


	//----- nvinfo : EIATTR_PARAM_CBANK
	.align		4
        /*0078*/ 	.byte	0x04, 0x0a
        /*007a*/ 	.short	(.L_21 - .L_20)
	.align		4
.L_20:
        /*007c*/ 	.word	index@(.nv.constant0._Z16ntt_layer_kernelPmiiPKmm)
        /*0080*/ 	.short	0x0380
        /*0082*/ 	.short	0x0020


	//----- nvinfo : EIATTR_SW_WAR
	.align		4
.L_21:
        /*0084*/ 	.byte	0x04, 0x36
        /*0086*/ 	.short	(.L_23 - .L_22)
.L_22:
        /*0088*/ 	.word	0x00000008
.L_23:


//--------------------- .nv.callgraph             --------------------------
	.section	.nv.callgraph,"",@"SHT_CUDA_CALLGRAPH"
	.align	4
	.sectionentsize	8
	.align		4
        /*0000*/ 	.word	0x00000000
	.align		4
        /*0004*/ 	.word	0xffffffff
	.align		4
        /*0008*/ 	.word	0x00000000
	.align		4
        /*000c*/ 	.word	0xfffffffe
	.align		4
        /*0010*/ 	.word	0x00000000
	.align		4
        /*0014*/ 	.word	0xfffffffd
	.align		4
        /*0018*/ 	.word	0x00000000
	.align		4
        /*001c*/ 	.word	0xfffffffc


//--------------------- .text._Z16ntt_layer_kernelPmiiPKmm --------------------------
	.section	.text._Z16ntt_layer_kernelPmiiPKmm,"ax",@progbits
	.align	128
        .global         _Z16ntt_layer_kernelPmiiPKmm
        .type           _Z16ntt_layer_kernelPmiiPKmm,@function
        .size           _Z16ntt_layer_kernelPmiiPKmm,(.L_x_2 - _Z16ntt_layer_kernelPmiiPKmm)
        .other          _Z16ntt_layer_kernelPmiiPKmm,@"STO_CUDA_ENTRY STV_DEFAULT"
_Z16ntt_layer_kernelPmiiPKmm:
.text._Z16ntt_layer_kernelPmiiPKmm:
[----:B------:R-:W-:Y:S08]  /*0000*/  LDC R1, c[0x0][0x37c] ;  /* 0x0000df00ff017b82 */ /* 0x000ff00000000800 */
[----:B------:R-:W0:Y:S08]  /*0010*/  LDC.64 R2, c[0x0][0x388] ;  /* 0x0000e200ff027b82 */ /* 0x000e300000000a00 */
[----:B------:R-:W1:Y:S01]  /*0020*/  S2UR UR4, SR_CTAID.X ;  /* 0x00000000000479c3 */ /* 0x000e620000002500 */
[----:B0-----:R-:W-:-:S04]  /*0030*/  IABS R7, R3 ;  /* 0x0000000300077213 */ /* 0x001fc80000000000 */
[----:B------:R-:W0:Y:S08]  /*0040*/  I2F.RP R0, R7 ;  /* 0x0000000700007306 */ /* 0x000e300000209400 */
[----:B0-----:R-:W0:Y:S02]  /*0050*/  MUFU.RCP R0, R0 ;  /* 0x0000000000007308 */ /* 0x001e240000001000 */
[----:B0-----:R-:W-:-:S06]  /*0060*/  VIADD R4, R0, 0xffffffe ;  /* 0x0ffffffe00047836 */ /* 0x001fcc0000000000 */
[----:B------:R0:W2:Y:S02]  /*0070*/  F2I.FTZ.U32.TRUNC.NTZ R5, R4 ;  /* 0x0000000400057305 */ /* 0x0000a4000021f000 */
[----:B0-----:R-:W-:Y:S02]  /*0080*/  IMAD.MOV.U32 R4, RZ, RZ, RZ ;  /* 0x000000ffff047224 */ /* 0x001fe400078e00ff */
[----:B--2---:R-:W-:-:S04]  /*0090*/  IMAD.MOV R6, RZ, RZ, -R5 ;  /* 0x000000ffff067224 */ /* 0x004fc800078e0a05 */
[----:B------:R-:W-:Y:S01]  /*00a0*/  IMAD R9, R6, R7, RZ ;  /* 0x0000000706097224 */ /* 0x000fe200078e02ff */
[----:B------:R-:W-:Y:S02]  /*00b0*/  IABS R6, R2 ;  /* 0x0000000200067213 */ /* 0x000fe40000000000 */
[----:B------:R-:W-:Y:S01]  /*00c0*/  LOP3.LUT R2, R2, R3, RZ, 0x3c, !PT ;  /* 0x0000000302027212 */ /* 0x000fe200078e3cff */
[----:B------:R-:W-:Y:S02]  /*00d0*/  IMAD.HI.U32 R5, R5, R9, R4 ;  /* 0x0000000905057227 */ /* 0x000fe400078e0004 */
[----:B------:R-:W1:Y:S01]  /*00e0*/  S2R R9, SR_TID.X ;  /* 0x0000000000097919 */ /* 0x000e620000002100 */
[----:B------:R-:W-:-:S03]  /*00f0*/  ISETP.GE.AND P2, PT, R2, RZ, PT ;  /* 0x000000ff0200720c */ /* 0x000fc60003f46270 */
[----:B------:R-:W-:-:S04]  /*0100*/  IMAD.HI.U32 R5, R5, R6, RZ ;  /* 0x0000000605057227 */ /* 0x000fc800078e00ff */
[----:B------:R-:W-:-:S04]  /*0110*/  IMAD.MOV R0, RZ, RZ, -R5 ;  /* 0x000000ffff007224 */ /* 0x000fc800078e0a05 */
[----:B------:R-:W-:-:S05]  /*0120*/  IMAD R0, R7, R0, R6 ;  /* 0x0000000007007224 */ /* 0x000fca00078e0206 */
[----:B------:R-:W-:-:S13]  /*0130*/  ISETP.GT.U32.AND P1, PT, R7, R0, PT ;  /* 0x000000000700720c */ /* 0x000fda0003f24070 */
[----:B------:R-:W-:Y:S02]  /*0140*/  @!P1 IMAD.IADD R0, R0, 0x1, -R7 ;  /* 0x0000000100009824 */ /* 0x000fe400078e0a07 */
[----:B------:R-:W-:Y:S01]  /*0150*/  @!P1 VIADD R5, R5, 0x1 ;  /* 0x0000000105059836 */ /* 0x000fe20000000000 */
[C---:B------:R-:W-:Y:S02]  /*0160*/  ISETP.NE.AND P1, PT, R3.reuse, RZ, PT ;  /* 0x000000ff0300720c */ /* 0x040fe40003f25270 */
[----:B------:R-:W-:Y:S02]  /*0170*/  ISETP.GE.U32.AND P0, PT, R0, R7, PT ;  /* 0x000000070000720c */ /* 0x000fe40003f06070 */
[----:B------:R-:W1:Y:S01]  /*0180*/  LDC R0, c[0x0][0x360] ;  /* 0x0000d800ff007b82 */ /* 0x000e620000000800 */
[----:B------:R-:W-:-:S04]  /*0190*/  LEA.HI R7, R3, R3, RZ, 0x1 ;  /* 0x0000000303077211 */ /* 0x000fc800078f08ff */
[----:B------:R-:W-:-:S06]  /*01a0*/  SHF.R.S32.HI R7, RZ, 0x1, R7 ;  /* 0x00000001ff077819 */ /* 0x000fcc0000011407 */
[----:B------:R-:W-:-:S04]  /*01b0*/  @P0 VIADD R5, R5, 0x1 ;  /* 0x0000000105050836 */ /* 0x000fc80000000000 */
[----:B------:R-:W-:Y:S01]  /*01c0*/  @!P2 IMAD.MOV R5, RZ, RZ, -R5 ;  /* 0x000000ffff05a224 */ /* 0x000fe200078e0a05 */
[----:B------:R-:W-:-:S05]  /*01d0*/  @!P1 LOP3.LUT R5, RZ, R3, RZ, 0x33, !PT ;  /* 0x00000003ff059212 */ /* 0x000fca00078e33ff */
[----:B------:R-:W-:Y:S02]  /*01e0*/  IMAD R5, R5, R7, RZ ;  /* 0x0000000705057224 */ /* 0x000fe400078e02ff */
[----:B-1----:R-:W-:-:S05]  /*01f0*/  IMAD R0, R0, UR4, R9 ;  /* 0x0000000400007c24 */ /* 0x002fca000f8e0209 */
[----:B------:R-:W-:-:S13]  /*0200*/  ISETP.GE.AND P0, PT, R0, R5, PT ;  /* 0x000000050000720c */ /* 0x000fda0003f06270 */
[----:B------:R-:W-:Y:S05]  /*0210*/  @P0 EXIT ;  /* 0x000000000000094d */ /* 0x000fea0003800000 */
[-C--:B------:R-:W-:Y:S01]  /*0220*/  IABS R9, R7.reuse ;  /* 0x0000000700097213 */ /* 0x080fe20000000000 */
[----:B------:R-:W0:Y:S01]  /*0230*/  LDC.64 R12, c[0x0][0x390] ;  /* 0x0000e400ff0c7b82 */ /* 0x000e220000000a00 */
[----:B------:R-:W-:Y:S01]  /*0240*/  IABS R8, R0 ;  /* 0x0000000000087213 */ /* 0x000fe20000000000 */
[----:B------:R-:W1:Y:S01]  /*0250*/  LDCU.64 UR6, c[0x0][0x358] ;  /* 0x00006b00ff0677ac */ /* 0x000e620008000a00 */
[----:B------:R-:W2:Y:S01]  /*0260*/  I2F.RP R2, R9 ;  /* 0x0000000900027306 */ /* 0x000ea20000209400 */
[----:B------:R-:W-:-:S04]  /*0270*/  IABS R10, R7 ;  /* 0x00000007000a7213 */ /* 0x000fc80000000000 */
[----:B------:R-:W3:Y:S03]  /*0280*/  LDC.64 R16, c[0x0][0x398] ;  /* 0x0000e600ff107b82 */ /* 0x000ee60000000a00 */
[----:B--2---:R-:W2:Y:S02]  /*0290*/  MUFU.RCP R2, R2 ;  /* 0x0000000200027308 */ /* 0x004ea40000001000 */
[----:B--2---:R-:W-:Y:S02]  /*02a0*/  VIADD R4, R2, 0xffffffe ;  /* 0x0ffffffe02047836 */ /* 0x004fe40000000000 */
[----:B------:R-:W-:-:S04]  /*02b0*/  IMAD.MOV R2, RZ, RZ, -R10 ;  /* 0x000000ffff027224 */ /* 0x000fc800078e0a0a */
[----:B------:R2:W4:Y:S02]  /*02c0*/  F2I.FTZ.U32.TRUNC.NTZ R5, R4 ;  /* 0x0000000400057305 */ /* 0x000524000021f000 */
[----:B--2---:R-:W-:Y:S02]  /*02d0*/  IMAD.MOV.U32 R4, RZ, RZ, RZ ;  /* 0x000000ffff047224 */ /* 0x004fe400078e00ff */
[----:B----4-:R-:W-:-:S04]  /*02e0*/  IMAD.MOV R6, RZ, RZ, -R5 ;  /* 0x000000ffff067224 */ /* 0x010fc800078e0a05 */
[----:B------:R-:W-:Y:S02]  /*02f0*/  IMAD R11, R6, R9, RZ ;  /* 0x00000009060b7224 */ /* 0x000fe400078e02ff */
[----:B------:R-:W-:Y:S02]  /*0300*/  IMAD.MOV.U32 R6, RZ, RZ, R8 ;  /* 0x000000ffff067224 */ /* 0x000fe400078e0008 */
[----:B------:R-:W-:-:S06]  /*0310*/  IMAD.HI.U32 R5, R5, R11, R4 ;  /* 0x0000000b05057227 */ /* 0x000fcc00078e0004 */
[----:B------:R-:W-:-:S04]  /*0320*/  IMAD.HI.U32 R5, R5, R6, RZ ;  /* 0x0000000605057227 */ /* 0x000fc800078e00ff */
[----:B------:R-:W-:-:S05]  /*0330*/  IMAD R2, R5, R2, R6 ;  /* 0x0000000205027224 */ /* 0x000fca00078e0206 */
[----:B------:R-:W-:-:S13]  /*0340*/  ISETP.GT.U32.AND P1, PT, R9, R2, PT ;  /* 0x000000020900720c */ /* 0x000fda0003f24070 */
[----:B------:R-:W-:Y:S02]  /*0350*/  @!P1 IMAD.IADD R2, R2, 0x1, -R9 ;  /* 0x0000000102029824 */ /* 0x000fe400078e0a09 */
[----:B------:R-:W-:Y:S01]  /*0360*/  @!P1 VIADD R5, R5, 0x1 ;  /* 0x0000000105059836 */ /* 0x000fe20000000000 */
[----:B------:R-:W-:Y:S02]  /*0370*/  ISETP.NE.AND P1, PT, R7, RZ, PT ;  /* 0x000000ff0700720c */ /* 0x000fe40003f25270 */
[----:B------:R-:W-:Y:S02]  /*0380*/  ISETP.GE.U32.AND P0, PT, R2, R9, PT ;  /* 0x000000090200720c */ /* 0x000fe40003f06070 */
[----:B------:R-:W-:Y:S01]  /*0390*/  LOP3.LUT R2, R0, R7, RZ, 0x3c, !PT ;  /* 0x0000000700027212 */ /* 0x000fe200078e3cff */
[----:B------:R-:W2:Y:S03]  /*03a0*/  LDC.64 R8, c[0x0][0x380] ;  /* 0x0000e000ff087b82 */ /* 0x000ea60000000a00 */
[----:B------:R-:W-:-:S07]  /*03b0*/  ISETP.GE.AND P2, PT, R2, RZ, PT ;  /* 0x000000ff0200720c */ /* 0x000fce0003f46270 */
[----:B------:R-:W-:-:S06]  /*03c0*/  @P0 VIADD R5, R5, 0x1 ;  /* 0x0000000105050836 */ /* 0x000fcc0000000000 */
[----:B------:R-:W-:Y:S01]  /*03d0*/  @!P2 IMAD.MOV R5, RZ, RZ, -R5 ;  /* 0x000000ffff05a224 */ /* 0x000fe200078e0a05 */
[----:B------:R-:W-:-:S05]  /*03e0*/  @!P1 LOP3.LUT R5, RZ, R7, RZ, 0x33, !PT ;  /* 0x00000007ff059212 */ /* 0x000fca00078e33ff */
[----:B------:R-:W-:-:S04]  /*03f0*/  IMAD.MOV R2, RZ, RZ, -R5 ;  /* 0x000000ffff027224 */ /* 0x000fc800078e0a05 */
[----:B------:R-:W-:-:S04]  /*0400*/  IMAD R0, R7, R2, R0 ;  /* 0x0000000207007224 */ /* 0x000fc800078e0200 */
[----:B------:R-:W-:Y:S02]  /*0410*/  IMAD R3, R5, R3, R0 ;  /* 0x0000000305037224 */ /* 0x000fe400078e0200 */
[----:B0-----:R-:W-:-:S04]  /*0420*/  IMAD.WIDE R12, R0, 0x8, R12 ;  /* 0x00000008000c7825 */ /* 0x001fc800078e020c */
[----:B--2---:R-:W-:Y:S02]  /*0430*/  IMAD.WIDE R8, R3, 0x8, R8 ;  /* 0x0000000803087825 */ /* 0x004fe400078e0208 */
[----:B-1----:R-:W2:Y:S02]  /*0440*/  LDG.E.64 R12, desc[UR6][R12.64] ;  /* 0x000000060c0c7981 */ /* 0x002ea4000c1e1b00 */
[----:B------:R-:W-:Y:S02]  /*0450*/  IMAD.WIDE R6, R7, 0x8, R8 ;  /* 0x0000000807067825 */ /* 0x000fe400078e0208 */
[----:B------:R0:W5:Y:S04]  /*0460*/  LDG.E.64 R4, desc[UR6][R8.64] ;  /* 0x0000000608047981 */ /* 0x000168000c1e1b00 */
[----:B------:R-:W2:Y:S01]  /*0470*/  LDG.E.64 R14, desc[UR6][R6.64] ;  /* 0x00000006060e7981 */ /* 0x000ea2000c1e1b00 */
[----:B---3--:R-:W-:-:S04]  /*0480*/  ISETP.GE.U32.AND P0, PT, R16, RZ, PT ;  /* 0x000000ff1000720c */ /* 0x008fc80003f06070 */
[----:B------:R-:W-:-:S04]  /*0490*/  ISETP.GE.U32.AND.EX P0, PT, R17, 0x1, PT, P0 ;  /* 0x000000011100780c */ /* 0x000fc80003f06100 */
[----:B------:R-:W-:-:S04]  /*04a0*/  SEL R3, R17, R16, P0 ;  /* 0x0000001011037207 */ /* 0x000fc80000000000 */
[----:B------:R-:W1:Y:S01]  /*04b0*/  FLO.U32 R0, R3 ;  /* 0x0000000300007300 */ /* 0x000e6200000e0000 */
[----:B------:R-:W-:Y:S02]  /*04c0*/  ISETP.GT.U32.AND P2, PT, R16, RZ, PT ;  /* 0x000000ff1000720c */ /* 0x000fe40003f44070 */
[----:B------:R-:W-:Y:S02]  /*04d0*/  SEL R2, R17, RZ, !P0 ;  /* 0x000000ff11027207 */ /* 0x000fe40004000000 */
[----:B------:R-:W-:Y:S02]  /*04e0*/  ISETP.NE.U32.AND P1, PT, R3, RZ, PT ;  /* 0x000000ff0300720c */ /* 0x000fe40003f25070 */
[----:B------:R-:W-:Y:S02]  /*04f0*/  ISETP.GT.U32.AND.EX P2, PT, R17, 0x1, PT, P2 ;  /* 0x000000011100780c */ /* 0x000fe40003f44120 */
[----:B------:R-:W-:Y:S01]  /*0500*/  ISETP.NE.AND.EX P1, PT, R2, RZ, PT, P1 ;  /* 0x000000ff0200720c */ /* 0x000fe20003f25310 */
[----:B------:R-:W-:Y:S01]  /*0510*/  UMOV UR4, 0x4321 ;  /* 0x0000432100047882 */ /* 0x000fe20000000000 */
[----:B------:R-:W-:-:S02]  /*0520*/  SEL R16, R16, RZ, P2 ;  /* 0x000000ff10107207 */ /* 0x000fc40001000000 */
[----:B-1----:R-:W-:Y:S01]  /*0530*/  IADD3 R0, PT, PT, -R0, 0x1f, RZ ;  /* 0x0000001f00007810 */ /* 0x002fe20007ffe1ff */
[----:B------:R-:W-:-:S03]  /*0540*/  IMAD.U32 R11, RZ, RZ, UR4 ;  /* 0x00000004ff0b7e24 */ /* 0x000fc6000f8e00ff */
[----:B------:R-:W-:-:S04]  /*0550*/  SEL R0, R0, 0x20, P1 ;  /* 0x0000002000007807 */ /* 0x000fc80000800000 */
[----:B------:R-:W-:Y:S01]  /*0560*/  SHF.L.W.U32.HI R10, R16, R0, R3 ;  /* 0x00000000100a7219 */ /* 0x000fe20000010e03 */
[----:B------:R-:W-:-:S03]  /*0570*/  IMAD.MOV.U32 R3, RZ, RZ, 0x4b800000 ;  /* 0x4b800000ff037424 */ /* 0x000fc600078e00ff */
[----:B------:R-:W-:-:S04]  /*0580*/  PRMT R2, R10, R11, 0x3f ;  /* 0x0000003f0a027416 */ /* 0x000fc8000000000b */
[C---:B------:R-:W-:Y:S02]  /*0590*/  FSETP.GEU.AND P2, PT, |R2|.reuse, 1.175494350822287508e-38, PT ;  /* 0x008000000200780b */ /* 0x040fe40003f4e200 */
[----:B------:R-:W-:Y:S02]  /*05a0*/  FSETP.GT.AND P1, PT, |R2|, 8.50705917302346158658e+37, PT ;  /* 0x7e8000000200780b */ /* 0x000fe40003f24200 */
[----:B------:R-:W-:-:S04]  /*05b0*/  FSEL R3, R3, 1, !P2 ;  /* 0x3f80000003037808 */ /* 0x000fc80005000000 */
[----:B------:R-:W-:-:S05]  /*05c0*/  FSEL R3, R3, 0.25, !P1 ;  /* 0x3e80000003037808 */ /* 0x000fca0004800000 */
[----:B------:R-:W-:-:S06]  /*05d0*/  FMUL R18, R2, R3 ;  /* 0x0000000302127220 */ /* 0x000fcc0000400000 */
[----:B------:R-:W1:Y:S01]  /*05e0*/  MUFU.RCP R18, R18 ;  /* 0x0000001200127308 */ /* 0x000e620000001000 */
[----:B------:R-:W-:Y:S01]  /*05f0*/  LOP3.LUT R19, R0, 0x1f, RZ, 0xc0, !PT ;  /* 0x0000001f00137812 */ /* 0x000fe200078ec0ff */
[----:B------:R-:W-:Y:S02]  /*0600*/  IMAD.MOV.U32 R2, RZ, RZ, RZ ;  /* 0x000000ffff027224 */ /* 0x000fe400078e00ff */
[----:B-1----:R-:W-:Y:S01]  /*0610*/  FMUL R11, R3, R18 ;  /* 0x00000012030b7220 */ /* 0x002fe20000400000 */
[----:B------:R-:W-:-:S04]  /*0620*/  SHF.L.U32 R3, R16, R19, RZ ;  /* 0x0000001310037219 */ /* 0x000fc800000006ff */
[----:B------:R-:W-:-:S05]  /*0630*/  LEA R11, R11, 0xfffffe00, 0x9 ;  /* 0xfffffe000b0b7811 */ /* 0x000fca00078e48ff */
[----:B------:R-:W-:-:S04]  /*0640*/  IMAD.HI.U32 R20, P1, R11, R3, R2 ;  /* 0x000000030b147227 */ /* 0x000fc80007820002 */
[----:B------:R-:W-:Y:S02]  /*0650*/  IMAD.X R21, RZ, RZ, RZ, P1 ;  /* 0x000000ffff157224 */ /* 0x000fe400008e06ff */
[----:B------:R-:W-:-:S04]  /*0660*/  IMAD.WIDE.U32 R20, R10, R11, R20 ;  /* 0x0000000b0a147225 */ /* 0x000fc800078e0014 */
[----:B------:R-:W-:Y:S01]  /*0670*/  IMAD.MOV.U32 R16, RZ, RZ, 0x0 ;  /* 0x00000000ff107424 */ /* 0x000fe200078e00ff */
[----:B------:R-:W-:Y:S01]  /*0680*/  IADD3 R23, P2, PT, RZ, -R20, RZ ;  /* 0x80000014ff177210 */ /* 0x000fe20007f5e0ff */
[----:B------:R-:W-:Y:S02]  /*0690*/  IMAD.MOV.U32 R17, RZ, RZ, -0x80000000 ;  /* 0x80000000ff117424 */ /* 0x000fe400078e00ff */
[----:B------:R-:W-:Y:S02]  /*06a0*/  IMAD.MOV R20, RZ, RZ, -R10 ;  /* 0x000000ffff147224 */ /* 0x000fe400078e0a0a */
[----:B------:R-:W-:-:S04]  /*06b0*/  IMAD.HI.U32 R16, P1, R11, R23, R16 ;  /* 0x000000170b107227 */ /* 0x000fc80007820010 */
[----:B------:R-:W-:Y:S01]  /*06c0*/  IMAD.X R21, R20, 0x1, ~R21, P2 ;  /* 0x0000000114157824 */ /* 0x000fe200010e0e15 */
[----:B------:R-:W-:Y:S02]  /*06d0*/  SEL R17, RZ, 0x1, !P1 ;  /* 0x00000001ff117807 */ /* 0x000fe40004800000 */
[----:B------:R-:W-:Y:S01]  /*06e0*/  ISETP.GT.U32.AND P1, PT, R23, -0x1, PT ;  /* 0xffffffff1700780c */ /* 0x000fe20003f24070 */
[----:B------:R-:W-:-:S03]  /*06f0*/  IMAD.WIDE.U32 R16, R11, R21, R16 ;  /* 0x000000150b107225 */ /* 0x000fc600078e0010 */
[----:B------:R-:W-:Y:S02]  /*0700*/  ISETP.GT.AND.EX P1, PT, R21, -0x1, PT, P1 ;  /* 0xffffffff1500780c */ /* 0x000fe40003f24310 */
[----:B------:R-:W-:Y:S02]  /*0710*/  IADD3 RZ, P2, PT, R16, R23, RZ ;  /* 0x0000001710ff7210 */ /* 0x000fe40007f5e0ff */
[----:B------:R-:W-:Y:S02]  /*0720*/  SEL R11, R11, RZ, P1 ;  /* 0x000000ff0b0b7207 */ /* 0x000fe40000800000 */
[----:B------:R-:W-:Y:S02]  /*0730*/  IADD3.X R16, P2, PT, R17, R21, RZ, P2, !PT ;  /* 0x0000001511107210 */ /* 0x000fe4000175e4ff */
[----:B------:R-:W-:Y:S02]  /*0740*/  SHF.R.U32.HI R18, RZ, 0x1f, R21 ;  /* 0x0000001fff127819 */ /* 0x000fe40000011615 */
[----:B------:R-:W-:-:S02]  /*0750*/  IADD3 R17, P1, PT, R11, R16, RZ ;  /* 0x000000100b117210 */ /* 0x000fc40007f3e0ff */
[----:B------:R-:W-:Y:S02]  /*0760*/  LOP3.LUT R11, R18, 0x1, RZ, 0x3c, !PT ;  /* 0x00000001120b7812 */ /* 0x000fe400078e3cff */
[----:B------:R-:W-:-:S05]  /*0770*/  SEL R16, RZ, 0x1, !P2 ;  /* 0x00000001ff107807 */ /* 0x000fca0005000000 */
[----:B------:R-:W-:-:S05]  /*0780*/  IMAD.X R11, R11, 0x1, R16, P1 ;  /* 0x000000010b0b7824 */ /* 0x000fca00008e0610 */
[----:B------:R-:W-:-:S04]  /*0790*/  ISETP.NE.AND P1, PT, R11, 0x2, PT ;  /* 0x000000020b00780c */ /* 0x000fc80003f25270 */
[----:B------:R-:W-:Y:S01]  /*07a0*/  SEL R11, R17, 0xffffffff, P1 ;  /* 0xffffffff110b7807 */ /* 0x000fe20000800000 */
[----:B------:R-:W-:-:S04]  /*07b0*/  IMAD.MOV.U32 R17, RZ, RZ, RZ ;  /* 0x000000ffff117224 */ /* 0x000fc800078e00ff */
[----:B------:R-:W-:-:S04]  /*07c0*/  IMAD.HI.U32 R16, R11, R3, RZ ;  /* 0x000000030b107227 */ /* 0x000fc800078e00ff */
[----:B------:R-:W-:-:S03]  /*07d0*/  IMAD.WIDE.U32 R16, R10, R11, R16 ;  /* 0x0000000b0a107225 */ /* 0x000fc600078e0010 */
[----:B------:R-:W-:-:S04]  /*07e0*/  IADD3 RZ, P1, PT, R3, R16, RZ ;  /* 0x0000001003ff7210 */ /* 0x000fc80007f3e0ff */
[----:B------:R-:W-:Y:S01]  /*07f0*/  IADD3.X RZ, P1, PT, R10, R17, RZ, P1, !PT ;  /* 0x000000110aff7210 */ /* 0x000fe20000f3e4ff */
[----:B------:R-:W-:Y:S01]  /*0800*/  UMOV UR4, URZ ;  /* 0x000000ff00047c82 */ /* 0x000fe20008000000 */
[----:B--2---:R-:W-:-:S04]  /*0810*/  IMAD.WIDE.U32 R22, R15, R12, RZ ;  /* 0x0000000c0f167225 */ /* 0x004fc800078e00ff */
[----:B------:R-:W-:-:S04]  /*0820*/  IMAD.WIDE.U32 R16, R14, R12, RZ ;  /* 0x0000000c0e107225 */ /* 0x000fc800078e00ff */
[----:B------:R-:W-:-:S04]  /*0830*/  IMAD.WIDE.U32 R22, P2, R13, R14, R22 ;  /* 0x0000000e0d167225 */ /* 0x000fc80007840016 */
[----:B------:R-:W-:Y:S01]  /*0840*/  IMAD.X R21, RZ, RZ, RZ, P2 ;  /* 0x000000ffff157224 */ /* 0x000fe200010e06ff */
[----:B------:R-:W-:Y:S01]  /*0850*/  IADD3 R17, P2, PT, R17, R22, RZ ;  /* 0x0000001611117210 */ /* 0x000fe20007f5e0ff */
[----:B------:R-:W-:Y:S01]  /*0860*/  IMAD.MOV.U32 R20, RZ, RZ, R23 ;  /* 0x000000ffff147224 */ /* 0x000fe200078e0017 */
[----:B------:R-:W-:-:S03]  /*0870*/  VIMNMX.U32 R14, PT, PT, R11, -0x2, PT ;  /* 0xfffffffe0b0e7848 */ /* 0x000fc60003fe0000 */
[----:B------:R-:W-:Y:S01]  /*0880*/  IMAD.WIDE.U32.X R12, R13, R15, R20, P2 ;  /* 0x0000000f0d0c7225 */ /* 0x000fe200010e0414 */
[C---:B------:R-:W-:Y:S02]  /*0890*/  SHF.L.U32 R19, R16.reuse, R19, RZ ;  /* 0x0000001310137219 */ /* 0x040fe400000006ff */
[-C--:B------:R-:W-:Y:S01]  /*08a0*/  SHF.L.W.U32.HI R16, R16, R0.reuse, R17 ;  /* 0x0000000010107219 */ /* 0x080fe20000010e11 */
[----:B------:R-:W-:Y:S01]  /*08b0*/  @!P1 VIADD R11, R14, 0x1 ;  /* 0x000000010e0b9836 */ /* 0x000fe20000000000 */
[-C--:B------:R-:W-:Y:S01]  /*08c0*/  SHF.L.W.U32.HI R15, R17, R0.reuse, R12 ;  /* 0x00000000110f7219 */ /* 0x080fe20000010e0c */
[----:B------:R-:W-:Y:S01]  /*08d0*/  VIADD R14, R0, 0x60 ;  /* 0x00000060000e7836 */ /* 0x000fe20000000000 */
[-C--:B------:R-:W-:Y:S01]  /*08e0*/  SHF.L.W.U32.HI R17, R12, R0.reuse, R13 ;  /* 0x000000000c117219 */ /* 0x080fe20000010e0d */
[----:B------:R-:W-:Y:S01]  /*08f0*/  @P0 VIADD R14, R0, 0x40 ;  /* 0x00000040000e0836 */ /* 0x000fe20000000000 */
[----:B0-----:R-:W-:-:S07]  /*0900*/  SHF.L.W.U32.HI R21, R13, R0, RZ ;  /* 0x000000000d157219 */ /* 0x001fce0000010eff */
.L_x_0:
[----:B------:R-:W-:Y:S01]  /*0910*/  IADD3 RZ, P0, PT, -R3, R15, RZ ;  /* 0x0000000f03ff7210 */ /* 0x000fe20007f1e1ff */
[----:B------:R-:W-:Y:S01]  /*0920*/  IMAD.MOV.U32 R12, RZ, RZ, RZ ;  /* 0x000000ffff0c7224 */ /* 0x000fe200078e00ff */
[----:B------:R-:W-:Y:S01]  /*0930*/  PLOP3.LUT P2, PT, PT, PT, PT, 0x8, 0x80 ;  /* 0x000000000080781c */ /* 0x000fe20003f4e170 */
[----:B------:R-:W-:Y:S01]  /*0940*/  UMOV UR5, URZ ;  /* 0x000000ff00057c82 */ /* 0x000fe20008000000 */
[----:B------:R-:W-:Y:S01]  /*0950*/  IADD3.X RZ, P0, PT, ~R10, R17, RZ, P0, !PT ;  /* 0x000000110aff7210 */ /* 0x000fe2000071e5ff */
[----:B------:R-:W-:-:S03]  /*0960*/  UIADD3 UR4, UPT, UPT, UR4, 0x20, URZ ;  /* 0x0000002004047890 */ /* 0x000fc6000fffe0ff */
[----:B------:R-:W-:-:S03]  /*0970*/  IADD3.X R13, PT, PT, R21, 0x1, RZ, P0, !PT ;  /* 0x00000001150d7810 */ /* 0x000fc600007fe4ff */
[----:B------:R-:W-:-:S05]  /*0980*/  IMAD.HI.U32 R12, R21, R11, R12 ;  /* 0x0000000b150c7227 */ /* 0x000fca00078e000c */
[----:B------:R-:W-:-:S04]  /*0990*/  ISETP.GE.U32.AND P0, PT, R12, R21, PT ;  /* 0x000000150c00720c */ /* 0x000fc80003f06070 */
[----:B------:R-:W-:-:S05]  /*09a0*/  SEL R23, R12, 0xffffffff, P0 ;  /* 0xffffffff0c177807 */ /* 0x000fca0000000000 */
[----:B------:R-:W-:-:S04]  /*09b0*/  IMAD.WIDE.U32 R12, R23, R3, RZ ;  /* 0x00000003170c7225 */ /* 0x000fc800078e00ff */
[----:B------:R-:W-:Y:S02]  /*09c0*/  IMAD.MOV.U32 R12, RZ, RZ, R13 ;  /* 0x000000ffff0c7224 */ /* 0x000fe400078e000d */
[-C--:B------:R-:W-:Y:S02]  /*09d0*/  IMAD R18, R3, R23.reuse, RZ ;  /* 0x0000001703127224 */ /* 0x080fe400078e02ff */
[----:B------:R-:W-:Y:S02]  /*09e0*/  IMAD.MOV.U32 R13, RZ, RZ, RZ ;  /* 0x000000ffff0d7224 */ /* 0x000fe400078e00ff */
[----:B------:R-:W-:Y:S01]  /*09f0*/  IMAD.WIDE.U32 R12, R10, R23, R12 ;  /* 0x000000170a0c7225 */ /* 0x000fe200078e000c */
[----:B------:R-:W-:-:S04]  /*0a00*/  IADD3 R23, P0, PT, -R18, R15, RZ ;  /* 0x0000000f12177210 */ /* 0x000fc80007f1e1ff */
[----:B------:R-:W-:-:S04]  /*0a10*/  IADD3.X R25, P0, PT, R17, ~R12, RZ, P0, !PT ;  /* 0x8000000c11197210 */ /* 0x000fc8000071e4ff */
[----:B------:R-:W-:-:S13]  /*0a20*/  IADD3.X R12, P0, PT, R21, ~R13, RZ, P0, !PT ;  /* 0x8000000d150c7210 */ /* 0x000fda000071e4ff */
[----:B------:R-:W-:-:S04]  /*0a30*/  @!P0 IADD3 R23, P1, PT, R3, R23, RZ ;  /* 0x0000001703178210 */ /* 0x000fc80007f3e0ff */
[----:B------:R-:W-:-:S04]  /*0a40*/  @!P0 IADD3.X R25, P1, PT, R10, R25, RZ, P1, !PT ;  /* 0x000000190a198210 */ /* 0x000fc80000f3e4ff */
[----:B------:R-:W-:-:S04]  /*0a50*/  @!P0 IADD3.X R12, P1, PT, RZ, R12, RZ, P1, !PT ;  /* 0x0000000cff0c8210 */ /* 0x000fc80000f3e4ff */
[----:B------:R-:W-:Y:S02]  /*0a60*/  @!P0 PLOP3.LUT P2, PT, P1, PT, PT, 0x8, 0x80 ;  /* 0x000000000080881c */ /* 0x000fe40000f4e170 */
[----:B------:R-:W-:-:S04]  /*0a70*/  IADD3 RZ, P0, PT, R19, -UR5, RZ ;  /* 0x8000000513ff7c10 */ /* 0x000fc8000ff1e0ff */
[----:B------:R-:W-:Y:S01]  /*0a80*/  IADD3.X R15, P0, PT, R16, -0x1, RZ, P0, !PT ;  /* 0xffffffff100f7810 */ /* 0x000fe2000071e4ff */
[----:B------:R-:W-:-:S06]  /*0a90*/  IMAD.MOV.U32 R16, RZ, RZ, R19 ;  /* 0x000000ffff107224 */ /* 0x000fcc00078e0013 */
[----:B------:R-:W-:-:S04]  /*0aa0*/  @P2 IADD3 R23, P1, PT, R3, R23, RZ ;  /* 0x0000001703172210 */ /* 0x000fc80007f3e0ff */
[----:B------:R-:W-:Y:S02]  /*0ab0*/  @P2 IADD3.X R25, P1, PT, R10, R25, RZ, P1, !PT ;  /* 0x000000190a192210 */ /* 0x000fe40000f3e4ff */
[----:B------:R-:W-:-:S03]  /*0ac0*/  IADD3.X R17, P0, PT, R23, -0x1, RZ, P0, !PT ;  /* 0xffffffff17117810 */ /* 0x000fc6000071e4ff */
[----:B------:R-:W-:Y:S01]  /*0ad0*/  @P2 IMAD.X R12, RZ, RZ, R12, P1 ;  /* 0x000000ffff0c2224 */ /* 0x000fe200008e060c */
[----:B------:R-:W-:Y:S02]  /*0ae0*/  IADD3.X R21, P0, PT, R25, -0x1, RZ, P0, !PT ;  /* 0xffffffff19157810 */ /* 0x000fe4000071e4ff */
[----:B------:R-:W-:Y:S02]  /*0af0*/  ISETP.LT.U32.AND P2, PT, R14, UR4, PT ;  /* 0x000000040e007c0c */ /* 0x000fe4000bf41070 */
[----:B------:R-:W-:-:S13]  /*0b00*/  IADD3.X RZ, P0, PT, R12, -0x1, RZ, P0, !PT ;  /* 0xffffffff0cff7810 */ /* 0x000fda000071e4ff */
[----:B------:R-:W-:Y:S01]  /*0b10*/  @!P0 IADD3 RZ, P1, PT, RZ, R19, RZ ;  /* 0x00000013ffff8210 */ /* 0x000fe20007f3e0ff */
[----:B------:R-:W-:-:S03]  /*0b20*/  IMAD.MOV.U32 R19, RZ, RZ, RZ ;  /* 0x000000ffff137224 */ /* 0x000fc600078e00ff */
[----:B------:R-:W-:-:S04]  /*0b30*/  @!P0 IADD3.X R15, P1, PT, RZ, R15, RZ, P1, !PT ;  /* 0x0000000fff0f8210 */ /* 0x000fc80000f3e4ff */
[----:B------:R-:W-:-:S05]  /*0b40*/  @!P0 IADD3.X R17, P1, PT, R3, R17, RZ, P1, !PT ;  /* 0x0000001103118210 */ /* 0x000fca0000f3e4ff */
[----:B------:R-:W-:Y:S01]  /*0b50*/  @!P0 IMAD.X R21, R10, 0x1, R21, P1 ;  /* 0x000000010a158824 */ /* 0x000fe200008e0615 */
[----:B------:R-:W-:Y:S07]  /*0b60*/  @!P2 BRA `(.L_x_0) ;  /* 0xfffffffc0068a947 */ /* 0x000fee000383ffff */
[----:B------:R-:W-:Y:S01]  /*0b70*/  R2P PR, R14, 0x60 ;  /* 0x000000600e007804 */ /* 0x000fe20000000000 */
[----:B------:R-:W0:Y:S01]  /*0b80*/  LDC.64 R2, c[0x0][0x398] ;  /* 0x0000e600ff027b82 */ /* 0x000e220000000a00 */
[-C--:B------:R-:W-:Y:S02]  /*0b90*/  SHF.R.W.U32 R10, R16, R0.reuse, R15 ;  /* 0x00000000100a7219 */ /* 0x080fe40000001e0f */
[-C--:B------:R-:W-:Y:S02]  /*0ba0*/  SHF.R.W.U32 R15, R15, R0.reuse, R17 ;  /* 0x000000000f0f7219 */ /* 0x080fe40000001e11 */
[-C--:B------:R-:W-:Y:S02]  /*0bb0*/  SHF.R.W.U32 R12, R17, R0.reuse, R21 ;  /* 0x00000000110c7219 */ /* 0x080fe40000001e15 */
[----:B------:R-:W-:Y:S02]  /*0bc0*/  SHF.R.W.U32 R21, R21, R0, RZ ;  /* 0x0000000015157219 */ /* 0x000fe40000001eff */
[----:B------:R-:W-:-:S02]  /*0bd0*/  SEL R10, R10, R15, !P5 ;  /* 0x0000000f0a0a7207 */ /* 0x000fc40006800000 */
[----:B------:R-:W-:Y:S02]  /*0be0*/  ISETP.NE.AND P0, PT, R14, 0x80, PT ;  /* 0x000000800e00780c */ /* 0x000fe40003f05270 */
[----:B------:R-:W-:Y:S02]  /*0bf0*/  @P6 SEL R10, R12, R21, !P5 ;  /* 0x000000150c0a6207 */ /* 0x000fe40006800000 */
[----:B------:R-:W-:Y:S02]  /*0c00*/  SEL R15, R15, R12, !P5 ;  /* 0x0000000c0f0f7207 */ /* 0x000fe40006800000 */
[----:B------:R-:W-:Y:S02]  /*0c10*/  @P6 SEL R15, R21, RZ, !P5 ;  /* 0x000000ff150f6207 */ /* 0x000fe40006800000 */
[----:B------:R-:W-:Y:S02]  /*0c20*/  SEL R11, R10, 0xffffffff, P0 ;  /* 0xffffffff0a0b7807 */ /* 0x000fe40000000000 */
[----:B------:R-:W-:-:S02]  /*0c30*/  SEL R15, R15, 0xffffffff, P0 ;  /* 0xffffffff0f0f7807 */ /* 0x000fc40000000000 */
[CC--:B-----5:R-:W-:Y:S02]  /*0c40*/  IADD3 R13, P0, PT, R4.reuse, R11.reuse, RZ ;  /* 0x0000000b040d7210 */ /* 0x0e0fe40007f1e0ff */
[----:B------:R-:W-:-:S03]  /*0c50*/  ISETP.GE.U32.AND P1, PT, R4, R11, PT ;  /* 0x0000000b0400720c */ /* 0x000fc60003f26070 */
[----:B------:R-:W-:Y:S01]  /*0c60*/  IMAD.X R12, R5, 0x1, R15, P0 ;  /* 0x00000001050c7824 */ /* 0x000fe200000e060f */
[----:B0-----:R-:W-:Y:S02]  /*0c70*/  ISETP.GE.U32.AND P0, PT, R13, R2, PT ;  /* 0x000000020d00720c */ /* 0x001fe40003f06070 */
[----:B------:R-:W-:Y:S02]  /*0c80*/  ISETP.GE.U32.AND.EX P1, PT, R5, R15, PT, P1 ;  /* 0x0000000f0500720c */ /* 0x000fe40003f26110 */
[----:B------:R-:W-:Y:S02]  /*0c90*/  ISETP.GE.U32.AND.EX P0, PT, R12, R3, PT, P0 ;  /* 0x000000030c00720c */ /* 0x000fe40003f06100 */
[C---:B------:R-:W-:Y:S02]  /*0ca0*/  SEL R0, R2.reuse, RZ, !P1 ;  /* 0x000000ff02007207 */ /* 0x040fe40004800000 */
[----:B------:R-:W-:Y:S02]  /*0cb0*/  SEL R2, R2, RZ, P0 ;  /* 0x000000ff02027207 */ /* 0x000fe40000000000 */
[----:B------:R-:W-:-:S02]  /*0cc0*/  SEL R10, R3, RZ, !P1 ;  /* 0x000000ff030a7207 */ /* 0x000fc40004800000 */
[----:B------:R-:W-:Y:S02]  /*0cd0*/  IADD3 R2, P1, PT, -R2, R13, RZ ;  /* 0x0000000d02027210 */ /* 0x000fe40007f3e1ff */
[----:B------:R-:W-:Y:S02]  /*0ce0*/  SEL R3, R3, RZ, P0 ;  /* 0x000000ff03037207 */ /* 0x000fe40000000000 */
[----:B------:R-:W-:-:S03]  /*0cf0*/  IADD3 R4, P2, P3, R0, R4, -R11 ;  /* 0x0000000400047210 */ /* 0x000fc60007b5e80b */
[----:B------:R-:W-:Y:S01]  /*0d00*/  IMAD.X R3, R12, 0x1, ~R3, P1 ;  /* 0x000000010c037824 */ /* 0x000fe200008e0e03 */
[----:B------:R-:W-:-:S04]  /*0d10*/  IADD3.X R5, PT, PT, R10, R5, ~R15, P2, P3 ;  /* 0x000000050a057210 */ /* 0x000fc800017e6c0f */
[----:B------:R-:W-:Y:S04]  /*0d20*/  STG.E.64 desc[UR6][R8.64], R2 ;  /* 0x0000000208007986 */ /* 0x000fe8000c101b06 */
[----:B------:R-:W-:Y:S01]  /*0d30*/  STG.E.64 desc[UR6][R6.64], R4 ;  /* 0x0000000406007986 */ /* 0x000fe2000c101b06 */
[----:B------:R-:W-:Y:S05]  /*0d40*/  EXIT ;  /* 0x000000000000794d */ /* 0x000fea0003800000 */
.L_x_1:
[----:B------:R-:W-:-:S00]  /*0d50*/  BRA `(.L_x_1) ;  /* 0xfffffffc00fc7947 */ /* 0x000fc0000383ffff */
[----:B------:R-:W-:-:S00]  /*0d60*/  NOP ;  /* 0x0000000000007918 */ /* 0x000fc00000000000 */
        /* <DEDUP_REMOVED lines=9> */
.L_x_2:


//--------------------- .nv.shared.reserved.0     --------------------------
	.section	.nv.shared.reserved.0,"aw",@nobits
	.weak		__nv_reservedSMEM_offset_0_alias
	.size		__nv_reservedSMEM_offset_0_alias, 0, 64
	.other		__nv_reservedSMEM_offset_0_alias,@"STO_CUDA_RESERVED_SHARED STV_DEFAULT"
__nv_reservedSMEM_offset_0_alias:
	.zero		0
	.zero		64


//--------------------- .nv.constant0._Z16ntt_layer_kernelPmiiPKmm --------------------------
	.section	.nv.constant0._Z16ntt_layer_kernelPmiiPKmm,"a",@progbits
	.sectionflags	@""
	.align	4
.nv.constant0._Z16ntt_layer_kernelPmiiPKmm:
	.zero		928


//--------------------- SYMBOLS --------------------------

	.type		.nv.reservedSmem.offset0,@object
	.size		.nv.reservedSmem.offset0,0x4
